	.headerflags	@"EF_CUDA_TEXMODE_UNIFIED EF_CUDA_64BIT_ADDRESS EF_CUDA_ACCELERATORS EF_CUDA_SM90 EF_CUDA_VIRTUAL_SM(EF_CUDA_SM90)"
	.elftype	@"ET_EXEC"


//--------------------- .nv.info                  --------------------------
	.section	.nv.info,"",@"SHT_CUDA_INFO"
	.align	4


	//----- nvinfo : EIATTR_REGCOUNT
	.align		4
        /*0000*/ 	.byte	0x04, 0x2f
        /*0002*/ 	.short	(.L_1 - .L_0)
	.align		4
.L_0:
        /*0004*/ 	.word	index@(triton_poi_fused_max_pool2d_with_indices_67)
        /*0008*/ 	.word	0x00000010


	//----- nvinfo : EIATTR_MIN_STACK_SIZE
	.align		4
.L_1:
        /*000c*/ 	.byte	0x04, 0x12
        /*000e*/ 	.short	(.L_3 - .L_2)
	.align		4
.L_2:
        /*0010*/ 	.word	index@(triton_poi_fused_max_pool2d_with_indices_67)
        /*0014*/ 	.word	0x00000000


	//----- nvinfo : EIATTR_FRAME_SIZE
	.align		4
.L_3:
        /*0018*/ 	.byte	0x04, 0x11
        /*001a*/ 	.short	(.L_5 - .L_4)
	.align		4
.L_4:
        /*001c*/ 	.word	index@(triton_poi_fused_max_pool2d_with_indices_67)
        /*0020*/ 	.word	0x00000000


	//----- nvinfo : EIATTR_MIN_STACK_SIZE
	.align		4
.L_5:
        /*0024*/ 	.byte	0x04, 0x12
        /*0026*/ 	.short	(.L_7 - .L_6)
	.align		4
.L_6:
        /*0028*/ 	.word	index@(triton_poi_fused_max_pool2d_with_indices_67)
        /*002c*/ 	.word	0x00000000
.L_7:


//--------------------- .nv.info.triton_poi_fused_max_pool2d_with_indices_67 --------------------------
	.section	.nv.info.triton_poi_fused_max_pool2d_with_indices_67,"",@"SHT_CUDA_INFO"
	.sectionflags	@""
	.align	4


	//----- nvinfo : EIATTR_CUDA_API_VERSION
	.align		4
        /*0000*/ 	.byte	0x04, 0x37
        /*0002*/ 	.short	(.L_9 - .L_8)
.L_8:
        /*0004*/ 	.word	0x0000007c


	//----- nvinfo : EIATTR_KPARAM_INFO
	.align		4
.L_9:
        /*0008*/ 	.byte	0x04, 0x17
        /*000a*/ 	.short	(.L_11 - .L_10)
.L_10:
        /*000c*/ 	.word	0x00000000
        /*0010*/ 	.short	0x0003
        /*0012*/ 	.short	0x0018
        /*0014*/ 	.byte	0x00, 0xf0, 0x11, 0x00


	//----- nvinfo : EIATTR_KPARAM_INFO
	.align		4
.L_11:
        /*0018*/ 	.byte	0x04, 0x17
        /*001a*/ 	.short	(.L_13 - .L_12)
.L_12:
        /*001c*/ 	.word	0x00000000
        /*0020*/ 	.short	0x0002
        /*0022*/ 	.short	0x0010
        /*0024*/ 	.byte	0x00, 0xf4, 0x21, 0x00


	//----- nvinfo : EIATTR_KPARAM_INFO
	.align		4
.L_13:
        /*0028*/ 	.byte	0x04, 0x17
        /*002a*/ 	.short	(.L_15 - .L_14)
.L_14:
        /*002c*/ 	.word	0x00000000
        /*0030*/ 	.short	0x0001
        /*0032*/ 	.short	0x0008
        /*0034*/ 	.byte	0x00, 0xf4, 0x21, 0x00


	//----- nvinfo : EIATTR_KPARAM_INFO
	.align		4
.L_15:
        /*0038*/ 	.byte	0x04, 0x17
        /*003a*/ 	.short	(.L_17 - .L_16)
.L_16:
        /*003c*/ 	.word	0x00000000
        /*0040*/ 	.short	0x0000
        /*0042*/ 	.short	0x0000
        /*0044*/ 	.byte	0x00, 0xf4, 0x21, 0x00


	//----- nvinfo : EIATTR_SPARSE_MMA_MASK
	.align		4
.L_17:
        /*0048*/ 	.byte	0x03, 0x50
        /*004a*/ 	.short	0x0000


	//----- nvinfo : EIATTR_MAXREG_COUNT
	.align		4
        /*004c*/ 	.byte	0x03, 0x1b
        /*004e*/ 	.short	0x00ff


	//----- nvinfo : EIATTR_EXIT_INSTR_OFFSETS
	.align		4
        /*0050*/ 	.byte	0x04, 0x1c
        /*0052*/ 	.short	(.L_19 - .L_18)


	//   ....[0]....
.L_18:
        /*0054*/ 	.word	0x00000370


	//   ....[1]....
        /*0058*/ 	.word	0x00000390


	//----- nvinfo : EIATTR_REQNTID
	.align		4
.L_19:
        /*005c*/ 	.byte	0x04, 0x10
        /*005e*/ 	.short	(.L_21 - .L_20)
.L_20:
        /*0060*/ 	.word	0x00000080
        /*0064*/ 	.word	0x00000001
        /*0068*/ 	.word	0x00000001


	//----- nvinfo : EIATTR_CBANK_PARAM_SIZE
	.align		4
.L_21:
        /*006c*/ 	.byte	0x03, 0x19
        /*006e*/ 	.short	0x001c


	//----- nvinfo : EIATTR_PARAM_CBANK
	.align		4
        /*0070*/ 	.byte	0x04, 0x0a
        /*0072*/ 	.short	(.L_23 - .L_22)
	.align		4
.L_22:
        /*0074*/ 	.word	index@(.nv.constant0.triton_poi_fused_max_pool2d_with_indices_67)
        /*0078*/ 	.short	0x0210
        /*007a*/ 	.short	0x001c


	//----- nvinfo : EIATTR_SW_WAR
	.align		4
.L_23:
        /*007c*/ 	.byte	0x04, 0x36
        /*007e*/ 	.short	(.L_25 - .L_24)
.L_24:
        /*0080*/ 	.word	0x00000008
.L_25:


//--------------------- .nv.callgraph             --------------------------
	.section	.nv.callgraph,"",@"SHT_CUDA_CALLGRAPH"
	.align	4
	.sectionentsize	8
	.align		4
        /*0000*/ 	.word	0x00000000
	.align		4
        /*0004*/ 	.word	0xffffffff
	.align		4
        /*0008*/ 	.word	0x00000000
	.align		4
        /*000c*/ 	.word	0xfffffffe
	.align		4
        /*0010*/ 	.word	0x00000000
	.align		4
        /*0014*/ 	.word	0xfffffffd
	.align		4
        /*0018*/ 	.word	0x00000000
	.align		4
        /*001c*/ 	.word	0xfffffffc


//--------------------- .text.triton_poi_fused_max_pool2d_with_indices_67 --------------------------
	.section	.text.triton_poi_fused_max_pool2d_with_indices_67,"ax",@progbits
	.align	128
        .global         triton_poi_fused_max_pool2d_with_indices_67
        .type           triton_poi_fused_max_pool2d_with_indices_67,@function
        .size           triton_poi_fused_max_pool2d_with_indices_67,(.L_x_1 - triton_poi_fused_max_pool2d_with_indices_67)
        .other          triton_poi_fused_max_pool2d_with_indices_67,@"STO_CUDA_ENTRY STV_DEFAULT"
triton_poi_fused_max_pool2d_with_indices_67:
.text.triton_poi_fused_max_pool2d_with_indices_67:
[----:B------:R-:W0:Y:S02]  /*0000*/  LDC R1, c[0x0][0x28] ;  /* 0x00000a00ff017b82 */ /* 0x000e240000000800 */
[----:B------:R-:W1:Y:S01]  /*0010*/  S2R R0, SR_TID.X ;  /* 0x0000000000007919 */ /* 0x000e620000002100 */
[----:B------:R-:W2:Y:S01]  /*0020*/  LDC.64 R4, c[0x0][0x210] ;  /* 0x00008400ff047b82 */ /* 0x000ea20000000a00 */
[----:B------:R-:W-:Y:S01]  /*0030*/  CS2R R12, SRZ ;  /* 0x00000000000c7805 */ /* 0x000fe2000001ff00 */
[----:B------:R-:W-:Y:S01]  /*0040*/  IMAD.MOV.U32 R6, RZ, RZ, RZ ;  /* 0x000000ffff067224 */ /* 0x000fe200078e00ff */
[----:B------:R-:W3:Y:S01]  /*0050*/  S2R R7, SR_CTAID.X ;  /* 0x0000000000077919 */ /* 0x000ee20000002500 */
[----:B------:R-:W-:Y:S01]  /*0060*/  ULDC.64 UR4, c[0x0][0x208] ;  /* 0x0000820000047ab9 */ /* 0x000fe20000000a00 */
[----:B------:R-:W-:Y:S01]  /*0070*/  CS2R R10, SRZ ;  /* 0x00000000000a7805 */ /* 0x000fe2000001ff00 */
[----:B------:R-:W-:Y:S02]  /*0080*/  ULDC.64 UR6, c[0x0][0x220] ;  /* 0x0000880000067ab9 */ /* 0x000fe40000000a00 */
[----:B------:R-:W4:Y:S01]  /*0090*/  LDC.64 R8, c[0x0][0x218] ;  /* 0x00008600ff087b82 */ /* 0x000f220000000a00 */
[----:B-1----:R-:W-:-:S05]  /*00a0*/  IMAD.SHL.U32 R0, R0, 0x2, RZ ;  /* 0x0000000200007824 */ /* 0x002fca00078e00ff */
[----:B------:R-:W-:-:S05]  /*00b0*/  LOP3.LUT R0, R0, 0xfe, RZ, 0xc0, !PT ;  /* 0x000000fe00007812 */ /* 0x000fca00078ec0ff */
[----:B---3--:R-:W-:Y:S02]  /*00c0*/  IMAD R7, R7, 0x100, R0 ;  /* 0x0000010007077824 */ /* 0x008fe400078e0200 */
[----:B------:R-:W-:Y:S02]  /*00d0*/  IMAD.MOV.U32 R0, RZ, RZ, RZ ;  /* 0x000000ffff007224 */ /* 0x000fe400078e00ff */
[C---:B------:R-:W-:Y:S01]  /*00e0*/  IMAD.SHL.U32 R3, R7.reuse, 0x4, RZ ;  /* 0x0000000407037824 */ /* 0x040fe200078e00ff */
[----:B------:R-:W-:-:S03]  /*00f0*/  ISETP.GE.AND P0, PT, R7, 0x200, PT ;  /* 0x000002000700780c */ /* 0x000fc60003f06270 */
[----:B--2---:R-:W-:-:S10]  /*0100*/  IMAD.WIDE R4, R3, 0x4, R4 ;  /* 0x0000000403047825 */ /* 0x004fd400078e0204 */
[----:B------:R-:W2:Y:S04]  /*0110*/  @!P0 LDG.E.EL R0, desc[UR4][R4.64] ;  /* 0x0000000404008981 */ /* 0x000ea8000c2e1900 */
[----:B------:R-:W2:Y:S04]  /*0120*/  @!P0 LDG.E.EL R12, desc[UR4][R4.64+0x4] ;  /* 0x00000404040c8981 */ /* 0x000ea8000c2e1900 */
[----:B------:R-:W3:Y:S04]  /*0130*/  @!P0 LDG.E.EL R6, desc[UR4][R4.64+0x10] ;  /* 0x0000100404068981 */ /* 0x000ee8000c2e1900 */
[----:B------:R-:W3:Y:S01]  /*0140*/  @!P0 LDG.E.EL R13, desc[UR4][R4.64+0x14] ;  /* 0x00001404040d8981 */ /* 0x000ee2000c2e1900 */
[----:B------:R-:W-:-:S03]  /*0150*/  CS2R R2, SRZ ;  /* 0x0000000000027805 */ /* 0x000fc6000001ff00 */
[----:B------:R-:W5:Y:S04]  /*0160*/  @!P0 LDG.E.EL R11, desc[UR4][R4.64+0x8] ;  /* 0x00000804040b8981 */ /* 0x000f68000c2e1900 */
[----:B------:R-:W4:Y:S04]  /*0170*/  @!P0 LDG.E.EL R10, desc[UR4][R4.64+0x18] ;  /* 0x00001804040a8981 */ /* 0x000f28000c2e1900 */
[----:B------:R-:W4:Y:S04]  /*0180*/  @!P0 LDG.E.EL R2, desc[UR4][R4.64+0xc] ;  /* 0x00000c0404028981 */ /* 0x000f28000c2e1900 */
[----:B------:R-:W4:Y:S01]  /*0190*/  @!P0 LDG.E.EL R3, desc[UR4][R4.64+0x1c] ;  /* 0x00001c0404038981 */ /* 0x000f22000c2e1900 */
[----:B--2---:R-:W-:-:S02]  /*01a0*/  FSETP.GT.AND P2, PT, R12, R0, PT ;  /* 0x000000000c00720b */ /* 0x004fc40003f44000 */
[----:B------:R-:W-:Y:S02]  /*01b0*/  FSETP.NAN.AND P3, PT, R12, R12, PT ;  /* 0x0000000c0c00720b */ /* 0x000fe40003f68000 */
[C---:B---3--:R-:W-:Y:S02]  /*01c0*/  FSETP.GT.AND P4, PT, R13.reuse, R6, PT ;  /* 0x000000060d00720b */ /* 0x048fe40003f84000 */
[----:B------:R-:W-:Y:S02]  /*01d0*/  FSETP.NAN.AND P1, PT, R13, R13, PT ;  /* 0x0000000d0d00720b */ /* 0x000fe40003f28000 */
[----:B-----5:R-:W-:-:S05]  /*01e0*/  FSETP.NAN.AND P6, PT, R11, R11, PT ;  /* 0x0000000b0b00720b */ /* 0x020fca0003fc8000 */
[----:B------:R-:W-:Y:S02]  /*01f0*/  @!P2 SEL R12, R12, R0, P3 ;  /* 0x000000000c0ca207 */ /* 0x000fe40001800000 */
[----:B----4-:R-:W-:Y:S02]  /*0200*/  FSETP.NAN.AND P5, PT, R10, R10, PT ;  /* 0x0000000a0a00720b */ /* 0x010fe40003fa8000 */
[----:B------:R-:W-:Y:S02]  /*0210*/  SEL R0, RZ, 0x1, !P2 ;  /* 0x00000001ff007807 */ /* 0x000fe40005000000 */
[----:B------:R-:W-:Y:S02]  /*0220*/  FSETP.GEU.AND P2, PT, R12, R11, PT ;  /* 0x0000000b0c00720b */ /* 0x000fe40003f4e000 */
[----:B------:R-:W-:Y:S02]  /*0230*/  @!P4 SEL R13, R13, R6, P1 ;  /* 0x000000060d0dc207 */ /* 0x000fe40000800000 */
[----:B------:R-:W-:-:S02]  /*0240*/  FSETP.NAN.AND P1, PT, R2, R2, PT ;  /* 0x000000020200720b */ /* 0x000fc40003f28000 */
[----:B------:R-:W-:Y:S02]  /*0250*/  FSETP.GEU.AND P3, PT, R13, R10, PT ;  /* 0x0000000a0d00720b */ /* 0x000fe40003f6e000 */
[----:B------:R-:W-:Y:S02]  /*0260*/  @!P6 SEL R11, R11, R12, !P2 ;  /* 0x0000000c0b0be207 */ /* 0x000fe40005000000 */
[----:B------:R-:W-:Y:S02]  /*0270*/  FSETP.NAN.AND P6, PT, R3, R3, PT ;  /* 0x000000030300720b */ /* 0x000fe40003fc8000 */
[----:B------:R-:W-:Y:S02]  /*0280*/  @!P5 SEL R10, R10, R13, !P3 ;  /* 0x0000000d0a0ad207 */ /* 0x000fe40005800000 */
[----:B------:R-:W-:Y:S02]  /*0290*/  FSETP.GEU.AND P5, PT, R11, R2, PT ;  /* 0x000000020b00720b */ /* 0x000fe40003fae000 */
[----:B------:R-:W-:-:S02]  /*02a0*/  SEL R4, RZ, 0x1, !P4 ;  /* 0x00000001ff047807 */ /* 0x000fc40006000000 */
[----:B------:R-:W-:Y:S02]  /*02b0*/  @!P1 SEL R2, R2, R11, !P5 ;  /* 0x0000000b02029207 */ /* 0x000fe40006800000 */
[----:B------:R-:W-:Y:S02]  /*02c0*/  FSETP.GEU.AND P1, PT, R10, R3, PT ;  /* 0x000000030a00720b */ /* 0x000fe40003f2e000 */
[----:B------:R-:W-:Y:S02]  /*02d0*/  SEL R4, R4, 0x2, P3 ;  /* 0x0000000204047807 */ /* 0x000fe40001800000 */
[----:B------:R-:W-:Y:S02]  /*02e0*/  SEL R0, R0, 0x2, P2 ;  /* 0x0000000200007807 */ /* 0x000fe40001000000 */
[----:B------:R-:W-:Y:S01]  /*02f0*/  SEL R11, R4, 0x3, P1 ;  /* 0x00000003040b7807 */ /* 0x000fe20000800000 */
[----:B------:R-:W-:Y:S01]  /*0300*/  IMAD.WIDE R4, R7, 0x4, R8 ;  /* 0x0000000407047825 */ /* 0x000fe200078e0208 */
[----:B------:R-:W-:-:S02]  /*0310*/  @!P6 SEL R3, R3, R10, !P1 ;  /* 0x0000000a0303e207 */ /* 0x000fc40004800000 */
[----:B------:R-:W-:Y:S02]  /*0320*/  IADD3 R6, P2, R7, UR6, RZ ;  /* 0x0000000607067c10 */ /* 0x000fe4000ff5e0ff */
[----:B------:R-:W-:Y:S01]  /*0330*/  SEL R0, R0, 0x3, P5 ;  /* 0x0000000300007807 */ /* 0x000fe20002800000 */
[----:B------:R1:W-:Y:S01]  /*0340*/  @!P0 STG.E.64 desc[UR4][R4.64], R2 ;  /* 0x0000000204008986 */ /* 0x0003e2000c101b04 */
[----:B------:R-:W-:-:S03]  /*0350*/  LEA.HI.X.SX32 R7, R7, UR7, 0x1, P2 ;  /* 0x0000000707077c11 */ /* 0x000fc600090f0eff */
[----:B------:R-:W-:Y:S01]  /*0360*/  IMAD R11, R11, 0x100, R0 ;  /* 0x000001000b0b7824 */ /* 0x000fe200078e0200 */
[----:B------:R-:W-:Y:S06]  /*0370*/  @P0 EXIT ;  /* 0x000000000000094d */ /* 0x000fec0003800000 */
[----:B------:R-:W-:Y:S01]  /*0380*/  STG.E.U16 desc[UR4][R6.64], R11 ;  /* 0x0000000b06007986 */ /* 0x000fe2000c101504 */
[----:B------:R-:W-:Y:S05]  /*0390*/  EXIT ;  /* 0x000000000000794d */ /* 0x000fea0003800000 */
.L_x_0:
[----:B------:R-:W-:-:S00]  /*03a0*/  BRA `(.L_x_0) ;  /* 0xfffffffc00fc7947 */ /* 0x000fc0000383ffff */
[----:B------:R-:W-:-:S00]  /*03b0*/  NOP ;  /* 0x0000000000007918 */ /* 0x000fc00000000000 */
        /* <DEDUP_REMOVED lines=12> */
.L_x_1:


//--------------------- .nv.constant0.triton_poi_fused_max_pool2d_with_indices_67 --------------------------
	.section	.nv.constant0.triton_poi_fused_max_pool2d_with_indices_67,"a",@progbits
	.sectionflags	@""
	.align	4
.nv.constant0.triton_poi_fused_max_pool2d_with_indices_67:
	.zero		556
